//
// Generated by NVIDIA NVVM Compiler
//
// Compiler Build ID: CL-36424714
// Cuda compilation tools, release 13.0, V13.0.88
// Based on NVVM 20.0.0
//

.version 9.0
.target sm_100
.address_size 64

	// .globl	_Z30convolution_2D_constant_kernelPfS_ii
.const .align 4 .b8 F[36];

.visible .entry _Z30convolution_2D_constant_kernelPfS_ii(
	.param .u64 .ptr .align 1 _Z30convolution_2D_constant_kernelPfS_ii_param_0,
	.param .u64 .ptr .align 1 _Z30convolution_2D_constant_kernelPfS_ii_param_1,
	.param .u32 _Z30convolution_2D_constant_kernelPfS_ii_param_2,
	.param .u32 _Z30convolution_2D_constant_kernelPfS_ii_param_3
)
{
	.reg .pred 	%p<32>;
	.reg .b32 	%r<21>;
	.reg .b32 	%f<47>;
	.reg .b64 	%rd<26>;

	ld.param.u64 	%rd7, [_Z30convolution_2D_constant_kernelPfS_ii_param_0];
	ld.param.u64 	%rd6, [_Z30convolution_2D_constant_kernelPfS_ii_param_1];
	ld.param.u32 	%r7, [_Z30convolution_2D_constant_kernelPfS_ii_param_2];
	ld.param.u32 	%r8, [_Z30convolution_2D_constant_kernelPfS_ii_param_3];
	cvta.to.global.u64 	%rd1, %rd7;
	mov.u32 	%r9, %ctaid.x;
	mov.u32 	%r10, %ntid.x;
	mov.u32 	%r11, %tid.x;
	mad.lo.s32 	%r1, %r9, %r10, %r11;
	mov.u32 	%r12, %ctaid.y;
	mov.u32 	%r13, %ntid.y;
	mov.u32 	%r14, %tid.y;
	mad.lo.s32 	%r2, %r12, %r13, %r14;
	setp.ge.s32 	%p3, %r2, %r8;
	setp.ge.s32 	%p4, %r1, %r7;
	or.pred  	%p5, %p4, %p3;
	@%p5 bra 	$L__BB0_20;
	setp.eq.s32 	%p6, %r2, 0;
	add.s32 	%r15, %r2, -1;
	mul.lo.s32 	%r3, %r15, %r7;
	setp.lt.s32 	%p7, %r1, 1;
	cvt.s64.s32 	%rd8, %r3;
	cvt.s64.s32 	%rd2, %r1;
	add.s64 	%rd9, %rd2, %rd8;
	shl.b64 	%rd10, %rd9, 2;
	add.s64 	%rd3, %rd1, %rd10;
	mov.f32 	%f39, 0f00000000;
	or.pred  	%p8, %p6, %p7;
	@%p8 bra 	$L__BB0_3;
	ld.const.f32 	%f20, [F];
	ld.global.f32 	%f21, [%rd3+-4];
	fma.rn.f32 	%f39, %f20, %f21, 0f00000000;
$L__BB0_3:
	setp.eq.s32 	%p9, %r2, 0;
	setp.lt.s32 	%p10, %r1, 0;
	or.pred  	%p11, %p9, %p10;
	@%p11 bra 	$L__BB0_5;
	ld.const.f32 	%f22, [F+4];
	add.s32 	%r16, %r1, %r3;
	mul.wide.s32 	%rd11, %r16, 4;
	add.s64 	%rd12, %rd1, %rd11;
	ld.global.f32 	%f23, [%rd12];
	fma.rn.f32 	%f39, %f22, %f23, %f39;
$L__BB0_5:
	setp.eq.s32 	%p12, %r2, 0;
	add.s32 	%r17, %r1, 1;
	setp.gt.s32 	%p13, %r1, -2;
	setp.lt.s32 	%p14, %r17, %r7;
	and.pred  	%p1, %p13, %p14;
	not.pred 	%p16, %p1;
	or.pred  	%p17, %p12, %p16;
	@%p17 bra 	$L__BB0_7;
	ld.const.f32 	%f24, [F+8];
	ld.global.f32 	%f25, [%rd3+4];
	fma.rn.f32 	%f39, %f24, %f25, %f39;
$L__BB0_7:
	setp.gt.s32 	%p18, %r1, 0;
	mul.lo.s32 	%r4, %r2, %r7;
	setp.le.s32 	%p19, %r1, %r7;
	and.pred  	%p2, %p18, %p19;
	cvt.s64.s32 	%rd13, %r4;
	add.s64 	%rd14, %rd2, %rd13;
	shl.b64 	%rd15, %rd14, 2;
	add.s64 	%rd4, %rd1, %rd15;
	not.pred 	%p20, %p2;
	@%p20 bra 	$L__BB0_9;
	ld.const.f32 	%f26, [F+12];
	ld.global.f32 	%f27, [%rd4+-4];
	fma.rn.f32 	%f39, %f26, %f27, %f39;
$L__BB0_9:
	setp.lt.s32 	%p21, %r1, 0;
	@%p21 bra 	$L__BB0_11;
	ld.const.f32 	%f28, [F+16];
	add.s32 	%r18, %r1, %r4;
	mul.wide.s32 	%rd16, %r18, 4;
	add.s64 	%rd17, %rd1, %rd16;
	ld.global.f32 	%f29, [%rd17];
	fma.rn.f32 	%f39, %f28, %f29, %f39;
$L__BB0_11:
	@%p16 bra 	$L__BB0_13;
	ld.const.f32 	%f30, [F+20];
	ld.global.f32 	%f31, [%rd4+4];
	fma.rn.f32 	%f39, %f30, %f31, %f39;
$L__BB0_13:
	add.s32 	%r5, %r2, 1;
	setp.ge.u32 	%p23, %r5, %r8;
	add.s32 	%r6, %r4, %r7;
	cvt.s64.s32 	%rd18, %r6;
	add.s64 	%rd19, %rd2, %rd18;
	shl.b64 	%rd20, %rd19, 2;
	add.s64 	%rd5, %rd1, %rd20;
	or.pred  	%p25, %p23, %p20;
	@%p25 bra 	$L__BB0_15;
	ld.const.f32 	%f32, [F+24];
	ld.global.f32 	%f33, [%rd5+-4];
	fma.rn.f32 	%f39, %f32, %f33, %f39;
$L__BB0_15:
	setp.ge.u32 	%p26, %r5, %r8;
	setp.lt.s32 	%p27, %r1, 0;
	or.pred  	%p28, %p26, %p27;
	@%p28 bra 	$L__BB0_17;
	ld.const.f32 	%f34, [F+28];
	add.s32 	%r19, %r1, %r6;
	mul.wide.s32 	%rd21, %r19, 4;
	add.s64 	%rd22, %rd1, %rd21;
	ld.global.f32 	%f35, [%rd22];
	fma.rn.f32 	%f39, %f34, %f35, %f39;
$L__BB0_17:
	setp.ge.u32 	%p29, %r5, %r8;
	or.pred  	%p31, %p29, %p16;
	@%p31 bra 	$L__BB0_19;
	ld.const.f32 	%f36, [F+32];
	ld.global.f32 	%f37, [%rd5+4];
	fma.rn.f32 	%f39, %f36, %f37, %f39;
$L__BB0_19:
	add.s32 	%r20, %r4, %r1;
	cvta.to.global.u64 	%rd23, %rd6;
	mul.wide.s32 	%rd24, %r20, 4;
	add.s64 	%rd25, %rd23, %rd24;
	st.global.f32 	[%rd25], %f39;
$L__BB0_20:
	ret;

}


// ===== COMPILED SASS (sm_100) =====

	.target	sm_100

	.elftype	@"ET_EXEC"


//--------------------- .note.nv.tkinfo           --------------------------
	.section	.note.nv.tkinfo,"",@"SHT_NOTE"
	.sectionflags	@"SHF_NOTE_NV_TKINFO"
	.tkinfo
        /*0018*/ 	.word	0x00000002
        /*0030*/ 	.string	""
        /*0030*/ 	.string	"ptxas"
        /*0030*/ 	.string	"Cuda compilation tools, release 13.0, V13.0.88"
        /*0030*/ 	.string	"Build cuda_13.0.r13.0/compiler.36424714_0"
        /*0030*/ 	.string	"-arch sm_100 -m 64 "



//--------------------- .note.nv.cuinfo           --------------------------
	.section	.note.nv.cuinfo,"",@"SHT_NOTE"
	.sectionflags	@"SHF_NOTE_NV_CUINFO"
        /*0018*/ 	.short	0x0002
        /*001a*/ 	.short	0x0064
        /*001c*/ 	.short	0x0082
	.zero		2


//--------------------- .nv.info                  --------------------------
	.section	.nv.info,"",@"SHT_CUDA_INFO"
	.align	4


	//----- nvinfo : EIATTR_REGCOUNT
	.align		4
        /*0000*/ 	.byte	0x04, 0x2f
        /*0002*/ 	.short	(.L_2 - .L_1)
	.align		4
.L_1:
        /*0004*/ 	.word	index@(_Z30convolution_2D_constant_kernelPfS_ii)
        /*0008*/ 	.word	0x00000017


	//----- nvinfo : EIATTR_FRAME_SIZE
	.align		4
.L_2:
        /*000c*/ 	.byte	0x04, 0x11
        /*000e*/ 	.short	(.L_4 - .L_3)
	.align		4
.L_3:
        /*0010*/ 	.word	index@(_Z30convolution_2D_constant_kernelPfS_ii)
        /*0014*/ 	.word	0x00000000


	//----- nvinfo : EIATTR_MIN_STACK_SIZE
	.align		4
.L_4:
        /*0018*/ 	.byte	0x04, 0x12
        /*001a*/ 	.short	(.L_6 - .L_5)
	.align		4
.L_5:
        /*001c*/ 	.word	index@(_Z30convolution_2D_constant_kernelPfS_ii)
        /*0020*/ 	.word	0x00000000
.L_6:


//--------------------- .nv.compat                --------------------------
	.section	.nv.compat,"",@"SHT_CUDA_COMPAT_INFO"
	.align	4
        /*0000*/ 	.byte	0x02, 0x09, 0x00, 0x00, 0x02, 0x02, 0x01, 0x00, 0x02, 0x05, 0x05, 0x00, 0x03, 0x07, 0x01, 0x01
        /*0010*/ 	.byte	0x02, 0x03, 0x00, 0x00, 0x02, 0x06, 0x01, 0x00, 0x04, 0x0b, 0x08, 0x00, 0x09, 0x00, 0x00, 0x00
        /*0020*/ 	.byte	0x00, 0x00, 0x00, 0x00


//--------------------- .nv.info._Z30convolution_2D_constant_kernelPfS_ii --------------------------
	.section	.nv.info._Z30convolution_2D_constant_kernelPfS_ii,"",@"SHT_CUDA_INFO"
	.sectionflags	@""
	.align	4


	//----- nvinfo : EIATTR_CUDA_API_VERSION
	.align		4
        /*0000*/ 	.byte	0x04, 0x37
        /*0002*/ 	.short	(.L_8 - .L_7)
.L_7:
        /*0004*/ 	.word	0x00000082


	//----- nvinfo : EIATTR_KPARAM_INFO
	.align		4
.L_8:
        /*0008*/ 	.byte	0x04, 0x17
        /*000a*/ 	.short	(.L_10 - .L_9)
.L_9:
        /*000c*/ 	.word	0x00000000
        /*0010*/ 	.short	0x0003
        /*0012*/ 	.short	0x0014
        /*0014*/ 	.byte	0x00, 0xf0, 0x11, 0x00


	//----- nvinfo : EIATTR_KPARAM_INFO
	.align		4
.L_10:
        /*0018*/ 	.byte	0x04, 0x17
        /*001a*/ 	.short	(.L_12 - .L_11)
.L_11:
        /*001c*/ 	.word	0x00000000
        /*0020*/ 	.short	0x0002
        /*0022*/ 	.short	0x0010
        /*0024*/ 	.byte	0x00, 0xf0, 0x11, 0x00


	//----- nvinfo : EIATTR_KPARAM_INFO
	.align		4
.L_12:
        /*0028*/ 	.byte	0x04, 0x17
        /*002a*/ 	.short	(.L_14 - .L_13)
.L_13:
        /*002c*/ 	.word	0x00000000
        /*0030*/ 	.short	0x0001
        /*0032*/ 	.short	0x0008
        /*0034*/ 	.byte	0x00, 0xf5, 0x21, 0x00


	//----- nvinfo : EIATTR_KPARAM_INFO
	.align		4
.L_14:
        /*0038*/ 	.byte	0x04, 0x17
        /*003a*/ 	.short	(.L_16 - .L_15)
.L_15:
        /*003c*/ 	.word	0x00000000
        /*0040*/ 	.short	0x0000
        /*0042*/ 	.short	0x0000
        /*0044*/ 	.byte	0x00, 0xf5, 0x21, 0x00


	//----- nvinfo : EIATTR_SPARSE_MMA_MASK
	.align		4
.L_16:
        /*0048*/ 	.byte	0x03, 0x50
        /*004a*/ 	.short	0x0000


	//----- nvinfo : EIATTR_MAXREG_COUNT
	.align		4
        /*004c*/ 	.byte	0x03, 0x1b
        /*004e*/ 	.short	0x00ff


	//----- nvinfo : EIATTR_MERCURY_ISA_VERSION
	.align		4
        /*0050*/ 	.byte	0x03, 0x5f
        /*0052*/ 	.short	0x0101


	//----- nvinfo : EIATTR_VRC_CTA_INIT_COUNT
	.align		4
        /*0054*/ 	.byte	0x02, 0x4a
	.zero		1
	.zero		1


	//----- nvinfo : EIATTR_EXIT_INSTR_OFFSETS
	.align		4
        /*0058*/ 	.byte	0x04, 0x1c
        /*005a*/ 	.short	(.L_18 - .L_17)


	//   ....[0]....
.L_17:
        /*005c*/ 	.word	0x000000c0


	//   ....[1]....
        /*0060*/ 	.word	0x00000560


	//----- nvinfo : EIATTR_CBANK_PARAM_SIZE
	.align		4
.L_18:
        /*0064*/ 	.byte	0x03, 0x19
        /*0066*/ 	.short	0x0018


	//----- nvinfo : EIATTR_PARAM_CBANK
	.align		4
        /*0068*/ 	.byte	0x04, 0x0a
        /*006a*/ 	.short	(.L_20 - .L_19)
	.align		4
.L_19:
        /*006c*/ 	.word	index@(.nv.constant0._Z30convolution_2D_constant_kernelPfS_ii)
        /*0070*/ 	.short	0x0380
        /*0072*/ 	.short	0x0018


	//----- nvinfo : EIATTR_SW_WAR
	.align		4
.L_20:
        /*0074*/ 	.byte	0x04, 0x36
        /*0076*/ 	.short	(.L_22 - .L_21)
.L_21:
        /*0078*/ 	.word	0x00000008
.L_22:


//--------------------- .nv.callgraph             --------------------------
	.section	.nv.callgraph,"",@"SHT_CUDA_CALLGRAPH"
	.align	4
	.sectionentsize	8
	.align		4
        /*0000*/ 	.word	0x00000000
	.align		4
        /*0004*/ 	.word	0xffffffff
	.align		4
        /*0008*/ 	.word	0x00000000
	.align		4
        /*000c*/ 	.word	0xfffffffe
	.align		4
        /*0010*/ 	.word	0x00000000
	.align		4
        /*0014*/ 	.word	0xfffffffd
	.align		4
        /*0018*/ 	.word	0x00000000
	.align		4
        /*001c*/ 	.word	0xfffffffc


//--------------------- .nv.constant3             --------------------------
	.section	.nv.constant3,"a",@progbits
	.align	4
.nv.constant3:
	.type		F,@object
	.size		F,(.L_0 - F)
F:
	.zero		36
.L_0:


//--------------------- .text._Z30convolution_2D_constant_kernelPfS_ii --------------------------
	.section	.text._Z30convolution_2D_constant_kernelPfS_ii,"ax",@progbits
	.align	128
        .global         _Z30convolution_2D_constant_kernelPfS_ii
        .type           _Z30convolution_2D_constant_kernelPfS_ii,@function
        .size           _Z30convolution_2D_constant_kernelPfS_ii,(.L_x_1 - _Z30convolution_2D_constant_kernelPfS_ii)
        .other          _Z30convolution_2D_constant_kernelPfS_ii,@"STO_CUDA_ENTRY STV_DEFAULT"
_Z30convolution_2D_constant_kernelPfS_ii:
.text._Z30convolution_2D_constant_kernelPfS_ii:
[----:B------:R-:W-:Y:S01]  /*0000*/  LDC R1, c[0x0][0x37c] ;  /* 0x0000df00ff017b82 */ /* 0x000fe20000000800 */
[----:B------:R-:W0:Y:S07]  /*0010*/  S2R R5, SR_TID.Y ;  /* 0x0000000000057919 */ /* 0x000e2e0000002200 */
[----:B------:R-:W1:Y:S01]  /*0020*/  LDC R4, c[0x0][0x360] ;  /* 0x0000d800ff047b82 */ /* 0x000e620000000800 */
[----:B------:R-:W2:Y:S01]  /*0030*/  LDCU.64 UR6, c[0x0][0x390] ;  /* 0x00007200ff0677ac */ /* 0x000ea20008000a00 */
[----:B------:R-:W1:Y:S06]  /*0040*/  S2R R3, SR_TID.X ;  /* 0x0000000000037919 */ /* 0x000e6c0000002100 */
[----:B------:R-:W0:Y:S08]  /*0050*/  S2UR UR5, SR_CTAID.Y ;  /* 0x00000000000579c3 */ /* 0x000e300000002600 */
[----:B------:R-:W0:Y:S08]  /*0060*/  LDC R8, c[0x0][0x364] ;  /* 0x0000d900ff087b82 */ /* 0x000e300000000800 */
[----:B------:R-:W1:Y:S01]  /*0070*/  S2UR UR4, SR_CTAID.X ;  /* 0x00000000000479c3 */ /* 0x000e620000002500 */
[----:B0-----:R-:W-:-:S05]  /*0080*/  IMAD R8, R8, UR5, R5 ;  /* 0x0000000508087c24 */ /* 0x001fca000f8e0205 */
[----:B--2---:R-:W-:Y:S01]  /*0090*/  ISETP.GE.AND P0, PT, R8, UR7, PT ;  /* 0x0000000708007c0c */ /* 0x004fe2000bf06270 */
[----:B-1----:R-:W-:-:S05]  /*00a0*/  IMAD R4, R4, UR4, R3 ;  /* 0x0000000404047c24 */ /* 0x002fca000f8e0203 */
[----:B------:R-:W-:-:S13]  /*00b0*/  ISETP.GE.OR P0, PT, R4, UR6, P0 ;  /* 0x0000000604007c0c */ /* 0x000fda0008706670 */
[----:B------:R-:W-:Y:S05]  /*00c0*/  @P0 EXIT ;  /* 0x000000000000094d */ /* 0x000fea0003800000 */
[----:B------:R-:W-:Y:S01]  /*00d0*/  ISETP.GE.AND P3, PT, R4, RZ, PT ;  /* 0x000000ff0400720c */ /* 0x000fe20003f66270 */
[----:B------:R-:W0:Y:S01]  /*00e0*/  LDCU.64 UR8, c[0x0][0x380] ;  /* 0x00007000ff0877ac */ /* 0x000e220008000a00 */
[----:B------:R-:W-:Y:S01]  /*00f0*/  VIADD R0, R8, 0xffffffff ;  /* 0xffffffff08007836 */ /* 0x000fe20000000000 */
[----:B------:R-:W-:Y:S02]  /*0100*/  ISETP.GE.AND P1, PT, R4, 0x1, PT ;  /* 0x000000010400780c */ /* 0x000fe40003f26270 */
[----:B------:R-:W-:Y:S01]  /*0110*/  ISETP.EQ.OR P2, PT, R8, RZ, !P3 ;  /* 0x000000ff0800720c */ /* 0x000fe20005f42670 */
[----:B------:R-:W-:Y:S01]  /*0120*/  IMAD R5, R0, UR6, RZ ;  /* 0x0000000600057c24 */ /* 0x000fe2000f8e02ff */
[----:B------:R-:W1:Y:S01]  /*0130*/  LDCU.64 UR4, c[0x0][0x358] ;  /* 0x00006b00ff0477ac */ /* 0x000e620008000a00 */
[----:B------:R-:W-:Y:S02]  /*0140*/  SHF.R.S32.HI R12, RZ, 0x1f, R4 ;  /* 0x0000001fff0c7819 */ /* 0x000fe40000011404 */
[----:B------:R-:W-:-:S02]  /*0150*/  ISETP.EQ.OR P1, PT, R8, RZ, !P1 ;  /* 0x000000ff0800720c */ /* 0x000fc40004f22670 */
[----:B------:R-:W-:Y:S01]  /*0160*/  IADD3 R0, P0, PT, R4, R5, RZ ;  /* 0x0000000504007210 */ /* 0x000fe20007f1e0ff */
[----:B------:R-:W-:Y:S01]  /*0170*/  VIADD R14, R8, 0x1 ;  /* 0x00000001080e7836 */ /* 0x000fe20000000000 */
[----:B------:R-:W2:Y:S02]  /*0180*/  @P3 LDC.64 R10, c[0x0][0x380] ;  /* 0x0000e000ff0a3b82 */ /* 0x000ea40000000a00 */
[----:B------:R-:W-:Y:S02]  /*0190*/  LEA.HI.X.SX32 R3, R5, R12, 0x1, P0 ;  /* 0x0000000c05037211 */ /* 0x000fe400000f0eff */
[----:B0-----:R-:W-:-:S04]  /*01a0*/  LEA R2, P0, R0, UR8, 0x2 ;  /* 0x0000000800027c11 */ /* 0x001fc8000f8010ff */
[----:B------:R-:W0:Y:S01]  /*01b0*/  @!P2 LDC.64 R6, c[0x0][0x380] ;  /* 0x0000e000ff06ab82 */ /* 0x000e220000000a00 */
[----:B------:R-:W-:-:S05]  /*01c0*/  LEA.HI.X R3, R0, UR9, R3, 0x2, P0 ;  /* 0x0000000900037c11 */ /* 0x000fca00080f1403 */
[----:B-1----:R-:W3:Y:S01]  /*01d0*/  @!P1 LDG.E R0, desc[UR4][R2.64+-0x4] ;  /* 0xfffffc0402009981 */ /* 0x002ee2000c1e1900 */
[----:B------:R-:W-:Y:S01]  /*01e0*/  @!P2 IMAD.IADD R5, R4, 0x1, R5 ;  /* 0x000000010405a824 */ /* 0x000fe200078e0205 */
[----:B------:R-:W3:Y:S01]  /*01f0*/  @!P1 LDC R9, c[0x3][RZ] ;  /* 0x00c00000ff099b82 */ /* 0x000ee20000000800 */
[----:B------:R-:W-:-:S07]  /*0200*/  IMAD R15, R8, UR6, RZ ;  /* 0x00000006080f7c24 */ /* 0x000fce000f8e02ff */
[----:B------:R-:W1:Y:S01]  /*0210*/  @!P2 LDC R17, c[0x3][0x4] ;  /* 0x00c00100ff11ab82 */ /* 0x000e620000000800 */
[----:B0-----:R-:W-:-:S05]  /*0220*/  @!P2 IMAD.WIDE R6, R5, 0x4, R6 ;  /* 0x000000040506a825 */ /* 0x001fca00078e0206 */
[----:B------:R0:W1:Y:S01]  /*0230*/  @!P2 LDG.E R16, desc[UR4][R6.64] ;  /* 0x000000040610a981 */ /* 0x000062000c1e1900 */
[----:B------:R-:W-:Y:S01]  /*0240*/  VIADD R5, R4, 0x1 ;  /* 0x0000000104057836 */ /* 0x000fe20000000000 */
[----:B------:R-:W-:Y:S01]  /*0250*/  ISETP.GE.U32.OR P4, PT, R14, UR7, !P3 ;  /* 0x000000070e007c0c */ /* 0x000fe2000df86470 */
[----:B------:R-:W-:-:S03]  /*0260*/  IMAD.IADD R13, R4, 0x1, R15 ;  /* 0x00000001040d7824 */ /* 0x000fc600078e020f */
[----:B------:R-:W-:Y:S01]  /*0270*/  ISETP.GE.AND P0, PT, R5, UR6, PT ;  /* 0x0000000605007c0c */ /* 0x000fe2000bf06270 */
[----:B------:R-:W-:-:S03]  /*0280*/  IMAD.MOV.U32 R5, RZ, RZ, RZ ;  /* 0x000000ffff057224 */ /* 0x000fc600078e00ff */
[----:B------:R-:W-:-:S04]  /*0290*/  ISETP.GT.AND P0, PT, R4, -0x2, !P0 ;  /* 0xfffffffe0400780c */ /* 0x000fc80004704270 */
[----:B------:R-:W-:Y:S01]  /*02a0*/  ISETP.EQ.OR P5, PT, R8, RZ, !P0 ;  /* 0x000000ff0800720c */ /* 0x000fe200047a2670 */
[----:B0-----:R-:W0:Y:S08]  /*02b0*/  @!P4 LDC.64 R6, c[0x0][0x380] ;  /* 0x0000e000ff06cb82 */ /* 0x001e300000000a00 */
[----:B------:R-:W4:Y:S04]  /*02c0*/  @!P4 LDC R20, c[0x3][0x1c] ;  /* 0x00c00700ff14cb82 */ /* 0x000f280000000800 */
[----:B------:R5:W4:Y:S04]  /*02d0*/  @!P5 LDG.E R2, desc[UR4][R2.64+0x4] ;  /* 0x000004040202d981 */ /* 0x000b28000c1e1900 */
[----:B-----5:R-:W4:Y:S01]  /*02e0*/  @!P5 LDC R3, c[0x3][0x8] ;  /* 0x00c00200ff03db82 */ /* 0x020f220000000800 */
[----:B---3--:R-:W-:Y:S01]  /*02f0*/  @!P1 FFMA R5, R0, R9, RZ ;  /* 0x0000000900059223 */ /* 0x008fe200000000ff */
[----:B------:R-:W-:-:S02]  /*0300*/  ISETP.GT.AND P1, PT, R4, UR6, PT ;  /* 0x0000000604007c0c */ /* 0x000fc4000bf24270 */
[C---:B------:R-:W-:Y:S02]  /*0310*/  IADD3 R0, P6, PT, R4.reuse, R15, RZ ;  /* 0x0000000f04007210 */ /* 0x040fe40007fde0ff */
[----:B------:R-:W-:Y:S02]  /*0320*/  ISETP.GT.AND P1, PT, R4, RZ, !P1 ;  /* 0x000000ff0400720c */ /* 0x000fe40004f24270 */
[C---:B------:R-:W-:Y:S01]  /*0330*/  LEA.HI.X.SX32 R9, R15.reuse, R12, 0x1, P6 ;  /* 0x0000000c0f097211 */ /* 0x040fe200030f0eff */
[----:B------:R-:W-:Y:S01]  /*0340*/  VIADD R15, R15, UR6 ;  /* 0x000000060f0f7c36 */ /* 0x000fe20008000000 */
[----:B------:R-:W-:-:S04]  /*0350*/  LEA R8, P6, R0, UR8, 0x2 ;  /* 0x0000000800087c11 */ /* 0x000fc8000f8c10ff */
[----:B------:R-:W-:Y:S02]  /*0360*/  LEA.HI.X R9, R0, UR9, R9, 0x2, P6 ;  /* 0x0000000900097c11 */ /* 0x000fe4000b0f1409 */
[----:B------:R-:W-:-:S03]  /*0370*/  IADD3 R18, P6, PT, R4, R15, RZ ;  /* 0x0000000f04127210 */ /* 0x000fc60007fde0ff */
[----:B------:R-:W3:Y:S01]  /*0380*/  @P1 LDG.E R0, desc[UR4][R8.64+-0x4] ;  /* 0xfffffc0408001981 */ /* 0x000ee2000c1e1900 */
[----:B-1----:R-:W-:Y:S01]  /*0390*/  @!P2 FFMA R5, R16, R17, R5 ;  /* 0x000000111005a223 */ /* 0x002fe20000000005 */
[----:B------:R-:W-:Y:S01]  /*03a0*/  ISETP.GE.U32.OR P2, PT, R14, UR7, !P1 ;  /* 0x000000070e007c0c */ /* 0x000fe2000cf46470 */
[----:B--2---:R-:W-:Y:S01]  /*03b0*/  @P3 IMAD.WIDE R16, R13, 0x4, R10 ;  /* 0x000000040d103825 */ /* 0x004fe200078e020a */
[----:B------:R-:W-:Y:S02]  /*03c0*/  LEA.HI.X.SX32 R11, R15, R12, 0x1, P6 ;  /* 0x0000000c0f0b7211 */ /* 0x000fe400030f0eff */
[----:B------:R-:W-:Y:S02]  /*03d0*/  LEA R10, P6, R18, UR8, 0x2 ;  /* 0x00000008120a7c11 */ /* 0x000fe4000f8c10ff */
[----:B------:R1:W2:Y:S01]  /*03e0*/  @P3 LDG.E R12, desc[UR4][R16.64] ;  /* 0x00000004100c3981 */ /* 0x0002a2000c1e1900 */
[----:B------:R-:W-:Y:S01]  /*03f0*/  @!P4 IMAD.IADD R15, R4, 0x1, R15 ;  /* 0x00000001040fc824 */ /* 0x000fe200078e020f */
[----:B------:R-:W-:-:S02]  /*0400*/  LEA.HI.X R11, R18, UR9, R11, 0x2, P6 ;  /* 0x00000009120b7c11 */ /* 0x000fc4000b0f140b */
[----:B------:R-:W-:Y:S01]  /*0410*/  ISETP.GE.U32.OR P6, PT, R14, UR7, !P0 ;  /* 0x000000070e007c0c */ /* 0x000fe2000c7c6470 */
[----:B------:R5:W2:Y:S01]  /*0420*/  @P0 LDG.E R4, desc[UR4][R8.64+0x4] ;  /* 0x0000040408040981 */ /* 0x000aa2000c1e1900 */
[----:B0-----:R-:W-:Y:S01]  /*0430*/  @!P4 IMAD.WIDE R6, R15, 0x4, R6 ;  /* 0x000000040f06c825 */ /* 0x001fe200078e0206 */
[----:B------:R-:W0:Y:S02]  /*0440*/  @!P2 LDC R19, c[0x3][0x18] ;  /* 0x00c00600ff13ab82 */ /* 0x000e240000000800 */
[----:B------:R-:W0:Y:S04]  /*0450*/  @!P2 LDG.E R14, desc[UR4][R10.64+-0x4] ;  /* 0xfffffc040a0ea981 */ /* 0x000e28000c1e1900 */
[----:B------:R-:W2:Y:S02]  /*0460*/  @!P4 LDG.E R6, desc[UR4][R6.64] ;  /* 0x000000040606c981 */ /* 0x000ea4000c1e1900 */
[----:B------:R-:W3:Y:S02]  /*0470*/  @P1 LDC R15, c[0x3][0xc] ;  /* 0x00c00300ff0f1b82 */ /* 0x000ee40000000800 */
[----:B------:R-:W2:Y:S06]  /*0480*/  @!P6 LDG.E R18, desc[UR4][R10.64+0x4] ;  /* 0x000004040a12e981 */ /* 0x000eac000c1e1900 */
[----:B-1----:R-:W2:Y:S08]  /*0490*/  @P3 LDC R16, c[0x3][0x10] ;  /* 0x00c00400ff103b82 */ /* 0x002eb00000000800 */
[----:B------:R-:W1:Y:S01]  /*04a0*/  @P0 LDC R17, c[0x3][0x14] ;  /* 0x00c00500ff110b82 */ /* 0x000e620000000800 */
[----:B----4-:R-:W-:-:S07]  /*04b0*/  @!P5 FFMA R5, R2, R3, R5 ;  /* 0x000000030205d223 */ /* 0x010fce0000000005 */
[----:B------:R-:W4:Y:S08]  /*04c0*/  LDC.64 R2, c[0x0][0x388] ;  /* 0x0000e200ff027b82 */ /* 0x000f300000000a00 */
[----:B-----5:R-:W5:Y:S01]  /*04d0*/  @!P6 LDC R8, c[0x3][0x20] ;  /* 0x00c00800ff08eb82 */ /* 0x020f620000000800 */
[----:B----4-:R-:W-:-:S04]  /*04e0*/  IMAD.WIDE R2, R13, 0x4, R2 ;  /* 0x000000040d027825 */ /* 0x010fc800078e0202 */
[----:B---3--:R-:W-:-:S04]  /*04f0*/  @P1 FFMA R5, R0, R15, R5 ;  /* 0x0000000f00051223 */ /* 0x008fc80000000005 */
[----:B--2---:R-:W-:-:S04]  /*0500*/  @P3 FFMA R5, R12, R16, R5 ;  /* 0x000000100c053223 */ /* 0x004fc80000000005 */
[----:B-1----:R-:W-:-:S04]  /*0510*/  @P0 FFMA R5, R4, R17, R5 ;  /* 0x0000001104050223 */ /* 0x002fc80000000005 */
[----:B0-----:R-:W-:-:S04]  /*0520*/  @!P2 FFMA R5, R14, R19, R5 ;  /* 0x000000130e05a223 */ /* 0x001fc80000000005 */
[----:B------:R-:W-:-:S04]  /*0530*/  @!P4 FFMA R5, R6, R20, R5 ;  /* 0x000000140605c223 */ /* 0x000fc80000000005 */
[----:B-----5:R-:W-:-:S05]  /*0540*/  @!P6 FFMA R5, R18, R8, R5 ;  /* 0x000000081205e223 */ /* 0x020fca0000000005 */
[----:B------:R-:W-:Y:S01]  /*0550*/  STG.E desc[UR4][R2.64], R5 ;  /* 0x0000000502007986 */ /* 0x000fe2000c101904 */
[----:B------:R-:W-:Y:S05]  /*0560*/  EXIT ;  /* 0x000000000000794d */ /* 0x000fea0003800000 */
.L_x_0:
[----:B------:R-:W-:-:S00]  /*0570*/  BRA `(.L_x_0) ;  /* 0xfffffffc00fc7947 */ /* 0x000fc0000383ffff */
[----:B------:R-:W-:-:S00]  /*0580*/  NOP ;  /* 0x0000000000007918 */ /* 0x000fc00000000000 */
[----:B------:R-:W-:-:S00]  /*0590*/  NOP ;  /* 0x0000000000007918 */ /* 0x000fc00000000000 */
[----:B------:R-:W-:-:S00]  /*05a0*/  NOP ;  /* 0x0000000000007918 */ /* 0x000fc00000000000 */
[----:B------:R-:W-:-:S00]  /*05b0*/  NOP ;  /* 0x0000000000007918 */ /* 0x000fc00000000000 */
[----:B------:R-:W-:-:S00]  /*05c0*/  NOP ;  /* 0x0000000000007918 */ /* 0x000fc00000000000 */
[----:B------:R-:W-:-:S00]  /*05d0*/  NOP ;  /* 0x0000000000007918 */ /* 0x000fc00000000000 */
[----:B------:R-:W-:-:S00]  /*05e0*/  NOP ;  /* 0x0000000000007918 */ /* 0x000fc00000000000 */
[----:B------:R-:W-:-:S00]  /*05f0*/  NOP ;  /* 0x0000000000007918 */ /* 0x000fc00000000000 */
.L_x_1:


//--------------------- .nv.shared.reserved.0     --------------------------
	.section	.nv.shared.reserved.0,"aw",@nobits
	.weak		__nv_reservedSMEM_offset_0_alias
	.size		__nv_reservedSMEM_offset_0_alias, 0, 64
	.other		__nv_reservedSMEM_offset_0_alias,@"STO_CUDA_RESERVED_SHARED STV_DEFAULT"
__nv_reservedSMEM_offset_0_alias:
	.zero		0
	.zero		64


//--------------------- .nv.constant0._Z30convolution_2D_constant_kernelPfS_ii --------------------------
	.section	.nv.constant0._Z30convolution_2D_constant_kernelPfS_ii,"a",@progbits
	.sectionflags	@""
	.align	4
.nv.constant0._Z30convolution_2D_constant_kernelPfS_ii:
	.zero		920


//--------------------- SYMBOLS --------------------------

	.type		.nv.reservedSmem.offset0,@object
	.size		.nv.reservedSmem.offset0,0x4
